	.headerflags	@"EF_CUDA_TEXMODE_UNIFIED EF_CUDA_64BIT_ADDRESS EF_CUDA_ACCELERATORS EF_CUDA_SM90 EF_CUDA_VIRTUAL_SM(EF_CUDA_SM90)"
	.elftype	@"ET_EXEC"


//--------------------- .nv.info                  --------------------------
	.section	.nv.info,"",@"SHT_CUDA_INFO"
	.align	4


	//----- nvinfo : EIATTR_REGCOUNT
	.align		4
        /*0000*/ 	.byte	0x04, 0x2f
        /*0002*/ 	.short	(.L_3 - .L_2)
	.align		4
.L_2:
        /*0004*/ 	.word	index@(triton_poi_fused__native_batch_norm_legit_no_training_add_convolution_relu_10)
        /*0008*/ 	.word	0x00000040


	//----- nvinfo : EIATTR_MIN_STACK_SIZE
	.align		4
.L_3:
        /*000c*/ 	.byte	0x04, 0x12
        /*000e*/ 	.short	(.L_5 - .L_4)
	.align		4
.L_4:
        /*0010*/ 	.word	index@(triton_poi_fused__native_batch_norm_legit_no_training_add_convolution_relu_10)
        /*0014*/ 	.word	0x00000000


	//----- nvinfo : EIATTR_FRAME_SIZE
	.align		4
.L_5:
        /*0018*/ 	.byte	0x04, 0x11
        /*001a*/ 	.short	(.L_7 - .L_6)
	.align		4
.L_6:
        /*001c*/ 	.word	index@(triton_poi_fused__native_batch_norm_legit_no_training_add_convolution_relu_10)
        /*0020*/ 	.word	0x00000000


	//----- nvinfo : EIATTR_MIN_STACK_SIZE
	.align		4
.L_7:
        /*0024*/ 	.byte	0x04, 0x12
        /*0026*/ 	.short	(.L_9 - .L_8)
	.align		4
.L_8:
        /*0028*/ 	.word	index@(triton_poi_fused__native_batch_norm_legit_no_training_add_convolution_relu_10)
        /*002c*/ 	.word	0x00000000
.L_9:


//--------------------- .nv.info.triton_poi_fused__native_batch_norm_legit_no_training_add_convolution_relu_10 --------------------------
	.section	.nv.info.triton_poi_fused__native_batch_norm_legit_no_training_add_convolution_relu_10,"",@"SHT_CUDA_INFO"
	.sectionflags	@""
	.align	4


	//----- nvinfo : EIATTR_CUDA_API_VERSION
	.align		4
        /*0000*/ 	.byte	0x04, 0x37
        /*0002*/ 	.short	(.L_11 - .L_10)
.L_10:
        /*0004*/ 	.word	0x0000007c


	//----- nvinfo : EIATTR_KPARAM_INFO
	.align		4
.L_11:
        /*0008*/ 	.byte	0x04, 0x17
        /*000a*/ 	.short	(.L_13 - .L_12)
.L_12:
        /*000c*/ 	.word	0x00000000
        /*0010*/ 	.short	0x000d
        /*0012*/ 	.short	0x0068
        /*0014*/ 	.byte	0x00, 0xf0, 0x11, 0x00


	//----- nvinfo : EIATTR_KPARAM_INFO
	.align		4
.L_13:
        /*0018*/ 	.byte	0x04, 0x17
        /*001a*/ 	.short	(.L_15 - .L_14)
.L_14:
        /*001c*/ 	.word	0x00000000
        /*0020*/ 	.short	0x000c
        /*0022*/ 	.short	0x0060
        /*0024*/ 	.byte	0x00, 0xf4, 0x21, 0x00


	//----- nvinfo : EIATTR_KPARAM_INFO
	.align		4
.L_15:
        /*0028*/ 	.byte	0x04, 0x17
        /*002a*/ 	.short	(.L_17 - .L_16)
.L_16:
        /*002c*/ 	.word	0x00000000
        /*0030*/ 	.short	0x000b
        /*0032*/ 	.short	0x0058
        /*0034*/ 	.byte	0x00, 0xf4, 0x21, 0x00


	//----- nvinfo : EIATTR_KPARAM_INFO
	.align		4
.L_17:
        /*0038*/ 	.byte	0x04, 0x17
        /*003a*/ 	.short	(.L_19 - .L_18)
.L_18:
        /*003c*/ 	.word	0x00000000
        /*0040*/ 	.short	0x000a
        /*0042*/ 	.short	0x0050
        /*0044*/ 	.byte	0x00, 0xf4, 0x21, 0x00


	//----- nvinfo : EIATTR_KPARAM_INFO
	.align		4
.L_19:
        /*0048*/ 	.byte	0x04, 0x17
        /*004a*/ 	.short	(.L_21 - .L_20)
.L_20:
        /*004c*/ 	.word	0x00000000
        /*0050*/ 	.short	0x0009
        /*0052*/ 	.short	0x0048
        /*0054*/ 	.byte	0x00, 0xf4, 0x21, 0x00


	//----- nvinfo : EIATTR_KPARAM_INFO
	.align		4
.L_21:
        /*0058*/ 	.byte	0x04, 0x17
        /*005a*/ 	.short	(.L_23 - .L_22)
.L_22:
        /*005c*/ 	.word	0x00000000
        /*0060*/ 	.short	0x0008
        /*0062*/ 	.short	0x0040
        /*0064*/ 	.byte	0x00, 0xf4, 0x21, 0x00


	//----- nvinfo : EIATTR_KPARAM_INFO
	.align		4
.L_23:
        /*0068*/ 	.byte	0x04, 0x17
        /*006a*/ 	.short	(.L_25 - .L_24)
.L_24:
        /*006c*/ 	.word	0x00000000
        /*0070*/ 	.short	0x0007
        /*0072*/ 	.short	0x0038
        /*0074*/ 	.byte	0x00, 0xf4, 0x21, 0x00


	//----- nvinfo : EIATTR_KPARAM_INFO
	.align		4
.L_25:
        /*0078*/ 	.byte	0x04, 0x17
        /*007a*/ 	.short	(.L_27 - .L_26)
.L_26:
        /*007c*/ 	.word	0x00000000
        /*0080*/ 	.short	0x0006
        /*0082*/ 	.short	0x0030
        /*0084*/ 	.byte	0x00, 0xf4, 0x21, 0x00


	//----- nvinfo : EIATTR_KPARAM_INFO
	.align		4
.L_27:
        /*0088*/ 	.byte	0x04, 0x17
        /*008a*/ 	.short	(.L_29 - .L_28)
.L_28:
        /*008c*/ 	.word	0x00000000
        /*0090*/ 	.short	0x0005
        /*0092*/ 	.short	0x0028
        /*0094*/ 	.byte	0x00, 0xf4, 0x21, 0x00


	//----- nvinfo : EIATTR_KPARAM_INFO
	.align		4
.L_29:
        /*0098*/ 	.byte	0x04, 0x17
        /*009a*/ 	.short	(.L_31 - .L_30)
.L_30:
        /*009c*/ 	.word	0x00000000
        /*00a0*/ 	.short	0x0004
        /*00a2*/ 	.short	0x0020
        /*00a4*/ 	.byte	0x00, 0xf4, 0x21, 0x00


	//----- nvinfo : EIATTR_KPARAM_INFO
	.align		4
.L_31:
        /*00a8*/ 	.byte	0x04, 0x17
        /*00aa*/ 	.short	(.L_33 - .L_32)
.L_32:
        /*00ac*/ 	.word	0x00000000
        /*00b0*/ 	.short	0x0003
        /*00b2*/ 	.short	0x0018
        /*00b4*/ 	.byte	0x00, 0xf4, 0x21, 0x00


	//----- nvinfo : EIATTR_KPARAM_INFO
	.align		4
.L_33:
        /*00b8*/ 	.byte	0x04, 0x17
        /*00ba*/ 	.short	(.L_35 - .L_34)
.L_34:
        /*00bc*/ 	.word	0x00000000
        /*00c0*/ 	.short	0x0002
        /*00c2*/ 	.short	0x0010
        /*00c4*/ 	.byte	0x00, 0xf4, 0x21, 0x00


	//----- nvinfo : EIATTR_KPARAM_INFO
	.align		4
.L_35:
        /*00c8*/ 	.byte	0x04, 0x17
        /*00ca*/ 	.short	(.L_37 - .L_36)
.L_36:
        /*00cc*/ 	.word	0x00000000
        /*00d0*/ 	.short	0x0001
        /*00d2*/ 	.short	0x0008
        /*00d4*/ 	.byte	0x00, 0xf4, 0x21, 0x00


	//----- nvinfo : EIATTR_KPARAM_INFO
	.align		4
.L_37:
        /*00d8*/ 	.byte	0x04, 0x17
        /*00da*/ 	.short	(.L_39 - .L_38)
.L_38:
        /*00dc*/ 	.word	0x00000000
        /*00e0*/ 	.short	0x0000
        /*00e2*/ 	.short	0x0000
        /*00e4*/ 	.byte	0x00, 0xf4, 0x21, 0x00


	//----- nvinfo : EIATTR_SPARSE_MMA_MASK
	.align		4
.L_39:
        /*00e8*/ 	.byte	0x03, 0x50
        /*00ea*/ 	.short	0x0000


	//----- nvinfo : EIATTR_MAXREG_COUNT
	.align		4
        /*00ec*/ 	.byte	0x03, 0x1b
        /*00ee*/ 	.short	0x00ff


	//----- nvinfo : EIATTR_EXIT_INSTR_OFFSETS
	.align		4
        /*00f0*/ 	.byte	0x04, 0x1c
        /*00f2*/ 	.short	(.L_41 - .L_40)


	//   ....[0]....
.L_40:
        /*00f4*/ 	.word	0x000015b0


	//----- nvinfo : EIATTR_REQNTID
	.align		4
.L_41:
        /*00f8*/ 	.byte	0x04, 0x10
        /*00fa*/ 	.short	(.L_43 - .L_42)
.L_42:
        /*00fc*/ 	.word	0x00000080
        /*0100*/ 	.word	0x00000001
        /*0104*/ 	.word	0x00000001


	//----- nvinfo : EIATTR_CBANK_PARAM_SIZE
	.align		4
.L_43:
        /*0108*/ 	.byte	0x03, 0x19
        /*010a*/ 	.short	0x006c


	//----- nvinfo : EIATTR_PARAM_CBANK
	.align		4
        /*010c*/ 	.byte	0x04, 0x0a
        /*010e*/ 	.short	(.L_45 - .L_44)
	.align		4
.L_44:
        /*0110*/ 	.word	index@(.nv.constant0.triton_poi_fused__native_batch_norm_legit_no_training_add_convolution_relu_10)
        /*0114*/ 	.short	0x0210
        /*0116*/ 	.short	0x006c


	//----- nvinfo : EIATTR_SW_WAR
	.align		4
.L_45:
        /*0118*/ 	.byte	0x04, 0x36
        /*011a*/ 	.short	(.L_47 - .L_46)
.L_46:
        /*011c*/ 	.word	0x00000008
.L_47:


//--------------------- .nv.callgraph             --------------------------
	.section	.nv.callgraph,"",@"SHT_CUDA_CALLGRAPH"
	.align	4
	.sectionentsize	8
	.align		4
        /*0000*/ 	.word	0x00000000
	.align		4
        /*0004*/ 	.word	0xffffffff
	.align		4
        /*0008*/ 	.word	0x00000000
	.align		4
        /*000c*/ 	.word	0xfffffffe
	.align		4
        /*0010*/ 	.word	0x00000000
	.align		4
        /*0014*/ 	.word	0xfffffffd
	.align		4
        /*0018*/ 	.word	0x00000000
	.align		4
        /*001c*/ 	.word	0xfffffffc


//--------------------- .nv.constant4             --------------------------
	.section	.nv.constant4,"a",@progbits
	.align	8
	.align		8
.nv.constant4:
        /*0000*/ 	.dword	_$_str
	.align		8
        /*0008*/ 	.dword	_$_str_$_2


//--------------------- .text.triton_poi_fused__native_batch_norm_legit_no_training_add_convolution_relu_10 --------------------------
	.section	.text.triton_poi_fused__native_batch_norm_legit_no_training_add_convolution_relu_10,"ax",@progbits
	.align	128
        .global         triton_poi_fused__native_batch_norm_legit_no_training_add_convolution_relu_10
        .type           triton_poi_fused__native_batch_norm_legit_no_training_add_convolution_relu_10,@function
        .size           triton_poi_fused__native_batch_norm_legit_no_training_add_convolution_relu_10,(.L_x_1 - triton_poi_fused__native_batch_norm_legit_no_training_add_convolution_relu_10)
        .other          triton_poi_fused__native_batch_norm_legit_no_training_add_convolution_relu_10,@"STO_CUDA_ENTRY STV_DEFAULT"
triton_poi_fused__native_batch_norm_legit_no_training_add_convolution_relu_10:
.text.triton_poi_fused__native_batch_norm_legit_no_training_add_convolution_relu_10:
[----:B------:R-:W-:Y:S01]  /*0000*/  LDC R1, c[0x0][0x28] ;  /* 0x00000a00ff017b82 */ /* 0x000fe20000000800 */
[----:B------:R-:W1:Y:S07]  /*0010*/  S2R R0, SR_TID.X ;  /* 0x0000000000007919 */ /* 0x000e6e0000002100 */
[----:B------:R-:W2:Y:S01]  /*0020*/  LDC.64 R24, c[0x0][0x240] ;  /* 0x00009000ff187b82 */ /* 0x000ea20000000a00 */
[----:B------:R-:W-:Y:S01]  /*0030*/  ULDC.64 UR4, c[0x0][0x208] ;  /* 0x0000820000047ab9 */ /* 0x000fe20000000a00 */
[----:B------:R-:W3:Y:S06]  /*0040*/  S2R R3, SR_CTAID.X ;  /* 0x0000000000037919 */ /* 0x000eec0000002500 */
[----:B------:R-:W4:Y:S08]  /*0050*/  LDC.64 R32, c[0x0][0x230] ;  /* 0x00008c00ff207b82 */ /* 0x000f300000000a00 */
[----:B------:R-:W5:Y:S08]  /*0060*/  LDC.64 R54, c[0x0][0x218] ;  /* 0x00008600ff367b82 */ /* 0x000f700000000a00 */
[----:B------:R-:W5:Y:S01]  /*0070*/  LDC.64 R36, c[0x0][0x238] ;  /* 0x00008e00ff247b82 */ /* 0x000f620000000a00 */
[----:B-1----:R-:W-:-:S07]  /*0080*/  SHF.L.U32 R0, R0, 0x2, RZ ;  /* 0x0000000200007819 */ /* 0x002fce00000006ff */
[----:B------:R-:W1:Y:S01]  /*0090*/  LDC.64 R44, c[0x0][0x248] ;  /* 0x00009200ff2c7b82 */ /* 0x000e620000000a00 */
[----:B------:R-:W-:-:S04]  /*00a0*/  LOP3.LUT R0, R0, 0x1fc, RZ, 0xc0, !PT ;  /* 0x000001fc00007812 */ /* 0x000fc800078ec0ff */
[----:B---3--:R-:W-:-:S03]  /*00b0*/  LEA R0, R3, R0, 0xa ;  /* 0x0000000003007211 */ /* 0x008fc600078e50ff */
[----:B------:R-:W3:Y:S02]  /*00c0*/  LDC.64 R28, c[0x0][0x250] ;  /* 0x00009400ff1c7b82 */ /* 0x000ee40000000a00 */
[----:B------:R-:W-:-:S06]  /*00d0*/  IMAD.HI R2, R0, 0x2aaaaaab, RZ ;  /* 0x2aaaaaab00027827 */ /* 0x000fcc00078e02ff */
[----:B------:R-:W3:Y:S01]  /*00e0*/  LDC.64 R58, c[0x0][0x260] ;  /* 0x00009800ff3a7b82 */ /* 0x000ee20000000a00 */
[----:B------:R-:W-:-:S04]  /*00f0*/  SHF.R.U32.HI R3, RZ, 0x1f, R2 ;  /* 0x0000001fff037819 */ /* 0x000fc80000011602 */
[----:B------:R-:W-:-:S03]  /*0100*/  LEA.HI R3, R2, R3, RZ, 0x1c ;  /* 0x0000000302037211 */ /* 0x000fc600078fe0ff */
[----:B------:R-:W3:Y:S02]  /*0110*/  LDC.64 R60, c[0x0][0x228] ;  /* 0x00008a00ff3c7b82 */ /* 0x000ee40000000a00 */
[----:B------:R-:W-:-:S04]  /*0120*/  IMAD R52, R3, -0x60, R0 ;  /* 0xffffffa003347824 */ /* 0x000fc800078e0200 */
[C---:B--2---:R-:W-:Y:S02]  /*0130*/  IMAD.WIDE R48, R52.reuse, 0x4, R24 ;  /* 0x0000000434307825 */ /* 0x044fe400078e0218 */
[----:B------:R-:W2:Y:S04]  /*0140*/  LDC.64 R56, c[0x0][0x210] ;  /* 0x00008400ff387b82 */ /* 0x000ea80000000a00 */
[----:B------:R-:W2:Y:S01]  /*0150*/  LDG.E.EL.128 R48, desc[UR4][R48.64] ;  /* 0x0000000430307981 */ /* 0x000ea2000c2e1d00 */
[----:B----4-:R-:W-:-:S04]  /*0160*/  IMAD.WIDE R12, R52, 0x4, R32 ;  /* 0x00000004340c7825 */ /* 0x010fc800078e0220 */
[----:B-----5:R-:W-:Y:S02]  /*0170*/  IMAD.WIDE R54, R0, 0x4, R54 ;  /* 0x0000000400367825 */ /* 0x020fe400078e0236 */
[----:B------:R-:W4:Y:S02]  /*0180*/  LDG.E.EL.128 R12, desc[UR4][R12.64] ;  /* 0x000000040c0c7981 */ /* 0x000f24000c2e1d00 */
[C---:B0-----:R-:W-:Y:S02]  /*0190*/  IMAD.WIDE R16, R52.reuse, 0x4, R36 ;  /* 0x0000000434107825 */ /* 0x041fe400078e0224 */
[----:B------:R-:W4:Y:S04]  /*01a0*/  LDG.E.128 R4, desc[UR4][R54.64] ;  /* 0x0000000436047981 */ /* 0x000f28000c1e1d00 */
[----:B------:R-:W5:Y:S01]  /*01b0*/  LDG.E.EL.128 R16, desc[UR4][R16.64] ;  /* 0x0000000410107981 */ /* 0x000f62000c2e1d00 */
[----:B------:R-:W-:Y:S01]  /*01c0*/  IADD3 R3, R0, 0x200, RZ ;  /* 0x0000020000037810 */ /* 0x000fe20007ffe0ff */
[----:B-1----:R-:W-:-:S04]  /*01d0*/  IMAD.WIDE R20, R52, 0x4, R44 ;  /* 0x0000000434147825 */ /* 0x002fc800078e022c */
[----:B------:R-:W-:Y:S02]  /*01e0*/  IMAD.HI R2, R3, 0x2aaaaaab, RZ ;  /* 0x2aaaaaab03027827 */ /* 0x000fe400078e02ff */
[----:B------:R-:W4:Y:S02]  /*01f0*/  LDG.E.EL.128 R20, desc[UR4][R20.64] ;  /* 0x0000000414147981 */ /* 0x000f24000c2e1d00 */
[----:B---3--:R-:W-:Y:S01]  /*0200*/  IMAD.WIDE R8, R52, 0x4, R28 ;  /* 0x0000000434087825 */ /* 0x008fe200078e021c */
[----:B------:R-:W-:-:S04]  /*0210*/  SHF.R.U32.HI R27, RZ, 0x1f, R2 ;  /* 0x0000001fff1b7819 */ /* 0x000fc80000011602 */
[----:B------:R-:W-:Y:S01]  /*0220*/  LEA.HI R2, R2, R27, RZ, 0x1c ;  /* 0x0000001b02027211 */ /* 0x000fe200078fe0ff */
[----:B------:R-:W3:Y:S04]  /*0230*/  LDG.E.EL.128 R8, desc[UR4][R8.64] ;  /* 0x0000000408087981 */ /* 0x000ee8000c2e1d00 */
[----:B------:R-:W-:-:S04]  /*0240*/  IMAD R3, R2, -0x60, R3 ;  /* 0xffffffa002037824 */ /* 0x000fc800078e0203 */
[----:B------:R-:W-:-:S06]  /*0250*/  IMAD.WIDE R24, R3, 0x4, R24 ;  /* 0x0000000403187825 */ /* 0x000fcc00078e0218 */
[----:B------:R-:W3:Y:S01]  /*0260*/  LDG.E.EL.128 R24, desc[UR4][R24.64] ;  /* 0x0000000418187981 */ /* 0x000ee2000c2e1d00 */
[----:B------:R-:W-:Y:S01]  /*0270*/  HFMA2.MMA R2, -RZ, RZ, 1.625, 0 ;  /* 0x3e800000ff027435 */ /* 0x000fe200000001ff */
[C---:B------:R-:W-:Y:S02]  /*0280*/  IMAD.WIDE R40, R3.reuse, 0x4, R32 ;  /* 0x0000000403287825 */ /* 0x040fe400078e0220 */
[----:B------:R-:W3:Y:S04]  /*0290*/  LDG.E.128 R32, desc[UR4][R54.64+0x800] ;  /* 0x0008000436207981 */ /* 0x000ee8000c1e1d00 */
[----:B------:R-:W3:Y:S01]  /*02a0*/  LDG.E.EL.128 R40, desc[UR4][R40.64] ;  /* 0x0000000428287981 */ /* 0x000ee2000c2e1d00 */
[----:B------:R-:W-:-:S04]  /*02b0*/  IMAD.WIDE R36, R3, 0x4, R36 ;  /* 0x0000000403247825 */ /* 0x000fc800078e0224 */
[----:B------:R-:W-:-:S04]  /*02c0*/  IMAD.WIDE R44, R3, 0x4, R44 ;  /* 0x00000004032c7825 */ /* 0x000fc800078e022c */
[----:B------:R-:W-:Y:S02]  /*02d0*/  IMAD.WIDE R28, R3, 0x4, R28 ;  /* 0x00000004031c7825 */ /* 0x000fe400078e021c */
[----:B------:R-:W3:Y:S02]  /*02e0*/  LDG.E.EL.128 R44, desc[UR4][R44.64] ;  /* 0x000000042c2c7981 */ /* 0x000ee4000c2e1d00 */
[----:B--2---:R-:W-:-:S04]  /*02f0*/  FADD R50, R50, 9.9999997473787516356e-06 ;  /* 0x3727c5ac32327421 */ /* 0x004fc80000000000 */
[----:B------:R-:W0:Y:S01]  /*0300*/  MUFU.SQRT R38, R50 ;  /* 0x0000003200267308 */ /* 0x000e220000002000 */
[----:B------:R-:W-:-:S07]  /*0310*/  FADD R49, R49, 9.9999997473787516356e-06 ;  /* 0x3727c5ac31317421 */ /* 0x000fce0000000000 */
[----:B------:R-:W1:Y:S01]  /*0320*/  MUFU.SQRT R30, R49 ;  /* 0x00000031001e7308 */ /* 0x000e620000002000 */
[C---:B0-----:R-:W-:Y:S02]  /*0330*/  FSETP.GT.AND P1, PT, R38.reuse, 8.50705917302346158658e+37, PT ;  /* 0x7e8000002600780b */ /* 0x041fe40003f24000 */
[----:B------:R-:W-:Y:S02]  /*0340*/  FSETP.GEU.AND P3, PT, R38, 1.175494350822287508e-38, PT ;  /* 0x008000002600780b */ /* 0x000fe40003f6e000 */
[----:B-1----:R-:W-:-:S09]  /*0350*/  FSETP.GT.AND P0, PT, R30, 8.50705917302346158658e+37, PT ;  /* 0x7e8000001e00780b */ /* 0x002fd20003f04000 */
[----:B------:R-:W-:Y:S01]  /*0360*/  @P1 FMUL R38, R38, 0.25 ;  /* 0x3e80000026261820 */ /* 0x000fe20000400000 */
[----:B------:R-:W-:-:S03]  /*0370*/  FSETP.GEU.AND P2, PT, R30, 1.175494350822287508e-38, PT ;  /* 0x008000001e00780b */ /* 0x000fc60003f4e000 */
[----:B------:R-:W-:-:S06]  /*0380*/  @!P3 FMUL R38, R38, 16777216 ;  /* 0x4b8000002626b820 */ /* 0x000fcc0000400000 */
[----:B------:R-:W0:Y:S01]  /*0390*/  MUFU.RCP R38, R38 ;  /* 0x0000002600267308 */ /* 0x000e220000001000 */
[----:B------:R-:W-:Y:S01]  /*03a0*/  @P0 FMUL R30, R30, 0.25 ;  /* 0x3e8000001e1e0820 */ /* 0x000fe20000400000 */
[----:B------:R-:W-:-:S03]  /*03b0*/  FSEL R39, R2, 1, P1 ;  /* 0x3f80000002277808 */ /* 0x000fc60000800000 */
[----:B------:R-:W-:Y:S01]  /*03c0*/  @!P2 FMUL R30, R30, 16777216 ;  /* 0x4b8000001e1ea820 */ /* 0x000fe20000400000 */
[----:B----4-:R-:W-:Y:S01]  /*03d0*/  FADD R6, R6, R14 ;  /* 0x0000000e06067221 */ /* 0x010fe20000000000 */
[----:B------:R-:W-:-:S04]  /*03e0*/  @!P3 FMUL R39, R39, 16777216 ;  /* 0x4b8000002727b820 */ /* 0x000fc80000400000 */
[----:B------:R-:W1:Y:S01]  /*03f0*/  MUFU.RCP R30, R30 ;  /* 0x0000001e001e7308 */ /* 0x000e620000001000 */
[----:B-----5:R-:W-:Y:S01]  /*0400*/  FADD R18, -R18, R6 ;  /* 0x0000000612127221 */ /* 0x020fe20000000100 */
[----:B0-----:R-:W-:Y:S01]  /*0410*/  FMUL R39, R38, R39 ;  /* 0x0000002726277220 */ /* 0x001fe20000400000 */
[----:B------:R-:W-:Y:S01]  /*0420*/  FSEL R31, R2, 1, P0 ;  /* 0x3f800000021f7808 */ /* 0x000fe20000000000 */
[----:B------:R-:W-:Y:S02]  /*0430*/  FADD R5, R5, R13 ;  /* 0x0000000d05057221 */ /* 0x000fe40000000000 */
[----:B------:R-:W-:Y:S02]  /*0440*/  FMUL R13, R39, R18 ;  /* 0x00000012270d7220 */ /* 0x000fe40000400000 */
[----:B------:R-:W2:Y:S01]  /*0450*/  LDG.E.EL.128 R36, desc[UR4][R36.64] ;  /* 0x0000000424247981 */ /* 0x000ea2000c2e1d00 */
[----:B------:R-:W-:-:S04]  /*0460*/  @!P2 FMUL R31, R31, 16777216 ;  /* 0x4b8000001f1fa820 */ /* 0x000fc80000400000 */
[----:B-1----:R-:W-:Y:S02]  /*0470*/  FMUL R14, R30, R31 ;  /* 0x0000001f1e0e7220 */ /* 0x002fe40000400000 */
[----:B------:R-:W4:Y:S01]  /*0480*/  LDG.E.EL.128 R28, desc[UR4][R28.64] ;  /* 0x000000041c1c7981 */ /* 0x000f22000c2e1d00 */
[----:B------:R-:W-:Y:S01]  /*0490*/  FADD R17, -R17, R5 ;  /* 0x0000000511117221 */ /* 0x000fe20000000100 */
[----:B------:R-:W-:-:S03]  /*04a0*/  FADD R48, R48, 9.9999997473787516356e-06 ;  /* 0x3727c5ac30307421 */ /* 0x000fc60000000000 */
[----:B------:R-:W-:Y:S02]  /*04b0*/  FMUL R14, R14, R17 ;  /* 0x000000110e0e7220 */ /* 0x000fe40000400000 */
[----:B------:R-:W0:Y:S02]  /*04c0*/  MUFU.SQRT R17, R48 ;  /* 0x0000003000117308 */ /* 0x000e240000002000 */
[C---:B0-----:R-:W-:Y:S02]  /*04d0*/  FSETP.GT.AND P0, PT, R17.reuse, 8.50705917302346158658e+37, PT ;  /* 0x7e8000001100780b */ /* 0x041fe40003f04000 */
[----:B------:R-:W-:Y:S01]  /*04e0*/  FSETP.GEU.AND P1, PT, R17, 1.175494350822287508e-38, PT ;  /* 0x008000001100780b */ /* 0x000fe20003f2e000 */
[----:B------:R-:W-:-:S10]  /*04f0*/  FADD R51, R51, 9.9999997473787516356e-06 ;  /* 0x3727c5ac33337421 */ /* 0x000fd40000000000 */
[----:B------:R-:W-:-:S04]  /*0500*/  @P0 FMUL R17, R17, 0.25 ;  /* 0x3e80000011110820 */ /* 0x000fc80000400000 */
[----:B------:R-:W-:Y:S01]  /*0510*/  @!P1 FMUL R17, R17, 16777216 ;  /* 0x4b80000011119820 */ /* 0x000fe20000400000 */
[----:B---3--:R-:W-:Y:S02]  /*0520*/  FFMA R22, R22, R13, R10 ;  /* 0x0000000d16167223 */ /* 0x008fe4000000000a */
[----:B------:R-:W0:Y:S01]  /*0530*/  MUFU.SQRT R10, R51 ;  /* 0x00000033000a7308 */ /* 0x000e220000002000 */
[----:B------:R-:W-:Y:S01]  /*0540*/  FFMA R21, R21, R14, R9 ;  /* 0x0000000e15157223 */ /* 0x000fe20000000009 */
[----:B------:R-:W-:-:S06]  /*0550*/  FSEL R14, R2, 1, P0 ;  /* 0x3f800000020e7808 */ /* 0x000fcc0000000000 */
[----:B------:R-:W1:Y:S01]  /*0560*/  MUFU.RCP R17, R17 ;  /* 0x0000001100117308 */ /* 0x000e620000001000 */
[----:B------:R-:W-:Y:S01]  /*0570*/  FADD R4, R4, R12 ;  /* 0x0000000c04047221 */ /* 0x000fe20000000000 */
[----:B------:R-:W-:Y:S01]  /*0580*/  @!P1 FMUL R14, R14, 16777216 ;  /* 0x4b8000000e0e9820 */ /* 0x000fe20000400000 */
[----:B------:R-:W-:Y:S02]  /*0590*/  FADD R24, R24, 9.9999997473787516356e-06 ;  /* 0x3727c5ac18187421 */ /* 0x000fe40000000000 */
[----:B------:R-:W-:Y:S01]  /*05a0*/  FADD R9, -R16, R4 ;  /* 0x0000000410097221 */ /* 0x000fe20000000100 */
[----:B------:R-:W-:Y:S01]  /*05b0*/  FADD R25, R25, 9.9999997473787516356e-06 ;  /* 0x3727c5ac19197421 */ /* 0x000fe20000000000 */
[C---:B0-----:R-:W-:Y:S02]  /*05c0*/  FSETP.GT.AND P0, PT, R10.reuse, 8.50705917302346158658e+37, PT ;  /* 0x7e8000000a00780b */ /* 0x041fe40003f04000 */
[----:B------:R-:W-:Y:S01]  /*05d0*/  FSETP.GEU.AND P1, PT, R10, 1.175494350822287508e-38, PT ;  /* 0x008000000a00780b */ /* 0x000fe20003f2e000 */
[----:B-1----:R-:W-:Y:S01]  /*05e0*/  FMUL R14, R17, R14 ;  /* 0x0000000e110e7220 */ /* 0x002fe20000400000 */
[----:B------:R-:W0:Y:S03]  /*05f0*/  MUFU.SQRT R12, R25 ;  /* 0x00000019000c7308 */ /* 0x000e260000002000 */
[----:B------:R-:W-:-:S05]  /*0600*/  FMUL R13, R14, R9 ;  /* 0x000000090e0d7220 */ /* 0x000fca0000400000 */
[----:B------:R-:W1:Y:S01]  /*0610*/  MUFU.SQRT R9, R24 ;  /* 0x0000001800097308 */ /* 0x000e620000002000 */
[----:B------:R-:W-:-:S04]  /*0620*/  IMAD.WIDE R48, R52, 0x4, R58 ;  /* 0x0000000434307825 */ /* 0x000fc800078e023a */
[----:B------:R-:W-:Y:S01]  /*0630*/  FADD R26, R26, 9.9999997473787516356e-06 ;  /* 0x3727c5ac1a1a7421 */ /* 0x000fe20000000000 */
[----:B------:R-:W-:Y:S01]  /*0640*/  @P0 FMUL R10, R10, 0.25 ;  /* 0x3e8000000a0a0820 */ /* 0x000fe20000400000 */
[----:B------:R-:W-:Y:S01]  /*0650*/  FFMA R20, R20, R13, R8 ;  /* 0x0000000d14147223 */ /* 0x000fe20000000008 */
[----:B------:R-:W-:Y:S01]  /*0660*/  FSEL R13, R2, 1, P0 ;  /* 0x3f800000020d7808 */ /* 0x000fe20000000000 */
[----:B------:R-:W3:Y:S01]  /*0670*/  LDG.E.EL.128 R48, desc[UR4][R48.64] ;  /* 0x0000000430307981 */ /* 0x000ee2000c2e1d00 */
[----:B------:R-:W5:Y:S01]  /*0680*/  MUFU.SQRT R8, R26 ;  /* 0x0000001a00087308 */ /* 0x000f620000002000 */
[----:B------:R-:W-:Y:S02]  /*0690*/  @!P1 FMUL R10, R10, 16777216 ;  /* 0x4b8000000a0a9820 */ /* 0x000fe40000400000 */
[----:B------:R-:W-:Y:S01]  /*06a0*/  @!P1 FMUL R13, R13, 16777216 ;  /* 0x4b8000000d0d9820 */ /* 0x000fe20000400000 */
[----:B0-----:R-:W-:Y:S02]  /*06b0*/  FSETP.GT.AND P1, PT, R12, 8.50705917302346158658e+37, PT ;  /* 0x7e8000000c00780b */ /* 0x001fe40003f24000 */
[----:B-1----:R-:W-:-:S02]  /*06c0*/  FSETP.GT.AND P0, PT, R9, 8.50705917302346158658e+37, PT ;  /* 0x7e8000000900780b */ /* 0x002fc40003f04000 */
[----:B------:R-:W0:Y:S01]  /*06d0*/  MUFU.RCP R10, R10 ;  /* 0x0000000a000a7308 */ /* 0x000e220000001000 */
[----:B------:R-:W-:Y:S02]  /*06e0*/  FSETP.GEU.AND P3, PT, R9, 1.175494350822287508e-38, PT ;  /* 0x008000000900780b */ /* 0x000fe40003f6e000 */
[----:B------:R-:W-:Y:S02]  /*06f0*/  FSETP.GEU.AND P4, PT, R12, 1.175494350822287508e-38, PT ;  /* 0x008000000c00780b */ /* 0x000fe40003f8e000 */
[----:B-----5:R-:W-:-:S04]  /*0700*/  FSETP.GT.AND P2, PT, R8, 8.50705917302346158658e+37, PT ;  /* 0x7e8000000800780b */ /* 0x020fc80003f44000 */
[----:B------:R-:W-:Y:S01]  /*0710*/  @P1 FMUL R12, R12, 0.25 ;  /* 0x3e8000000c0c1820 */ /* 0x000fe20000400000 */
[----:B------:R-:W-:Y:S01]  /*0720*/  FSETP.GEU.AND P5, PT, R8, 1.175494350822287508e-38, PT ;  /* 0x008000000800780b */ /* 0x000fe20003fae000 */
[----:B------:R-:W-:Y:S01]  /*0730*/  @P0 FMUL R9, R9, 0.25 ;  /* 0x3e80000009090820 */ /* 0x000fe20000400000 */
[----:B------:R-:W-:-:S03]  /*0740*/  FADD R7, R7, R15 ;  /* 0x0000000f07077221 */ /* 0x000fc60000000000 */
[----:B------:R-:W-:Y:S01]  /*0750*/  @!P3 FMUL R9, R9, 16777216 ;  /* 0x4b8000000909b820 */ /* 0x000fe20000400000 */
[----:B------:R-:W-:Y:S01]  /*0760*/  @!P4 FMUL R12, R12, 16777216 ;  /* 0x4b8000000c0cc820 */ /* 0x000fe20000400000 */
[----:B0-----:R-:W-:Y:S01]  /*0770*/  FMUL R13, R10, R13 ;  /* 0x0000000d0a0d7220 */ /* 0x001fe20000400000 */
[----:B------:R-:W-:Y:S01]  /*0780*/  FADD R10, -R19, R7 ;  /* 0x00000007130a7221 */ /* 0x000fe20000000100 */
[----:B------:R-:W-:Y:S02]  /*0790*/  @P2 FMUL R8, R8, 0.25 ;  /* 0x3e80000008082820 */ /* 0x000fe40000400000 */
[----:B------:R-:W0:Y:S01]  /*07a0*/  MUFU.RCP R9, R9 ;  /* 0x0000000900097308 */ /* 0x000e220000001000 */
[----:B------:R-:W-:Y:S01]  /*07b0*/  FMUL R10, R13, R10 ;  /* 0x0000000a0d0a7220 */ /* 0x000fe20000400000 */
[----:B------:R-:W-:-:S06]  /*07c0*/  @!P5 FMUL R8, R8, 16777216 ;  /* 0x4b8000000808d820 */ /* 0x000fcc0000400000 */
[----:B------:R-:W1:Y:S01]  /*07d0*/  MUFU.RCP R12, R12 ;  /* 0x0000000c000c7308 */ /* 0x000e620000001000 */
[----:B------:R-:W-:Y:S01]  /*07e0*/  FFMA R23, R23, R10, R11 ;  /* 0x0000000a17177223 */ /* 0x000fe2000000000b */
[C---:B------:R-:W-:Y:S02]  /*07f0*/  FSEL R10, R2.reuse, 1, P0 ;  /* 0x3f800000020a7808 */ /* 0x040fe40000000000 */
[----:B------:R-:W-:Y:S01]  /*0800*/  FSEL R11, R2, 1, P1 ;  /* 0x3f800000020b7808 */ /* 0x000fe20000800000 */
[----:B------:R-:W-:Y:S01]  /*0810*/  FADD R33, R33, R41 ;  /* 0x0000002921217221 */ /* 0x000fe20000000000 */
[----:B------:R-:W-:Y:S01]  /*0820*/  FADD R32, R32, R40 ;  /* 0x0000002820207221 */ /* 0x000fe20000000000 */
[----:B------:R-:W-:Y:S01]  /*0830*/  @!P3 FMUL R10, R10, 16777216 ;  /* 0x4b8000000a0ab820 */ /* 0x000fe20000400000 */
[----:B------:R-:W5:Y:S01]  /*0840*/  LDC.64 R40, c[0x0][0x258] ;  /* 0x00009600ff287b82 */ /* 0x000f620000000a00 */
[----:B------:R-:W1:Y:S01]  /*0850*/  MUFU.RCP R8, R8 ;  /* 0x0000000800087308 */ /* 0x000e620000001000 */
[----:B------:R-:W-:Y:S01]  /*0860*/  @!P4 FMUL R11, R11, 16777216 ;  /* 0x4b8000000b0bc820 */ /* 0x000fe20000400000 */
[----:B0-----:R-:W-:-:S03]  /*0870*/  FMUL R9, R9, R10 ;  /* 0x0000000a09097220 */ /* 0x001fc60000400000 */
[----:B-1----:R-:W-:Y:S01]  /*0880*/  FMUL R10, R12, R11 ;  /* 0x0000000b0c0a7220 */ /* 0x002fe20000400000 */
[----:B------:R-:W-:Y:S01]  /*0890*/  FSEL R11, R2, 1, P2 ;  /* 0x3f800000020b7808 */ /* 0x000fe20001000000 */
[----:B------:R-:W-:-:S04]  /*08a0*/  FADD R34, R34, R42 ;  /* 0x0000002a22227221 */ /* 0x000fc80000000000 */
[----:B------:R-:W-:-:S04]  /*08b0*/  @!P5 FMUL R11, R11, 16777216 ;  /* 0x4b8000000b0bd820 */ /* 0x000fc80000400000 */
[----:B------:R-:W-:Y:S01]  /*08c0*/  FMUL R11, R8, R11 ;  /* 0x0000000b080b7220 */ /* 0x000fe20000400000 */
[----:B------:R-:W-:-:S04]  /*08d0*/  IMAD.WIDE R12, R52, 0x4, R60 ;  /* 0x00000004340c7825 */ /* 0x000fc800078e023c */
[----:B------:R-:W-:Y:S02]  /*08e0*/  IMAD.WIDE R56, R0, 0x4, R56 ;  /* 0x0000000400387825 */ /* 0x000fe400078e0238 */
[----:B------:R-:W3:Y:S02]  /*08f0*/  LDG.E.EL.128 R12, desc[UR4][R12.64] ;  /* 0x000000040c0c7981 */ /* 0x000ee4000c2e1d00 */
[----:B-----5:R-:W-:-:S06]  /*0900*/  IMAD.WIDE R16, R52, 0x4, R40 ;  /* 0x0000000434107825 */ /* 0x020fcc00078e0228 */
[----:B------:R-:W5:Y:S01]  /*0910*/  LDG.E.EL.128 R16, desc[UR4][R16.64] ;  /* 0x0000000410107981 */ /* 0x000f62000c2e1d00 */
[----:B--2---:R-:W-:Y:S01]  /*0920*/  FADD R37, -R37, R33 ;  /* 0x0000002125257221 */ /* 0x004fe20000000100 */
[----:B------:R-:W-:Y:S01]  /*0930*/  FADD R36, -R36, R32 ;  /* 0x0000002024247221 */ /* 0x000fe20000000100 */
[----:B------:R-:W-:Y:S02]  /*0940*/  FADD R38, -R38, R34 ;  /* 0x0000002226267221 */ /* 0x000fe40000000100 */
[----:B------:R-:W-:Y:S01]  /*0950*/  FMUL R10, R10, R37 ;  /* 0x000000250a0a7220 */ /* 0x000fe20000400000 */
[----:B------:R-:W-:Y:S01]  /*0960*/  FMUL R9, R9, R36 ;  /* 0x0000002409097220 */ /* 0x000fe20000400000 */
[----:B------:R-:W-:Y:S02]  /*0970*/  FMUL R11, R11, R38 ;  /* 0x000000260b0b7220 */ /* 0x000fe40000400000 */
[----:B----4-:R-:W-:Y:S01]  /*0980*/  FFMA R45, R45, R10, R29 ;  /* 0x0000000a2d2d7223 */ /* 0x010fe2000000001d */
[----:B------:R-:W-:Y:S01]  /*0990*/  FFMA R44, R44, R9, R28 ;  /* 0x000000092c2c7223 */ /* 0x000fe2000000001c */
[----:B------:R-:W-:-:S02]  /*09a0*/  FFMA R46, R46, R11, R30 ;  /* 0x0000000b2e2e7223 */ /* 0x000fc4000000001e */
[----:B------:R-:W2:Y:S01]  /*09b0*/  LDG.E.128 R8, desc[UR4][R56.64] ;  /* 0x0000000438087981 */ /* 0x000ea2000c1e1d00 */
[----:B------:R-:W-:-:S04]  /*09c0*/  FADD R27, R27, 9.9999997473787516356e-06 ;  /* 0x3727c5ac1b1b7421 */ /* 0x000fc80000000000 */
[----:B------:R-:W0:Y:S02]  /*09d0*/  MUFU.SQRT R25, R27 ;  /* 0x0000001b00197308 */ /* 0x000e240000002000 */
[C---:B0-----:R-:W-:Y:S02]  /*09e0*/  FSETP.GT.AND P0, PT, R25.reuse, 8.50705917302346158658e+37, PT ;  /* 0x7e8000001900780b */ /* 0x041fe40003f04000 */
[----:B------:R-:W-:-:S11]  /*09f0*/  FSETP.GEU.AND P1, PT, R25, 1.175494350822287508e-38, PT ;  /* 0x008000001900780b */ /* 0x000fd60003f2e000 */
[----:B------:R-:W-:-:S04]  /*0a00*/  @P0 FMUL R25, R25, 0.25 ;  /* 0x3e80000019190820 */ /* 0x000fc80000400000 */
[----:B------:R-:W-:-:S06]  /*0a10*/  @!P1 FMUL R25, R25, 16777216 ;  /* 0x4b80000019199820 */ /* 0x000fcc0000400000 */
[----:B------:R-:W0:Y:S01]  /*0a20*/  MUFU.RCP R25, R25 ;  /* 0x0000001900197308 */ /* 0x000e220000001000 */
[----:B------:R-:W-:Y:S01]  /*0a30*/  FSEL R24, R2, 1, P0 ;  /* 0x3f80000002187808 */ /* 0x000fe20000000000 */
[----:B------:R-:W-:Y:S02]  /*0a40*/  FADD R35, R35, R43 ;  /* 0x0000002b23237221 */ /* 0x000fe40000000000 */
[----:B------:R-:W1:Y:S02]  /*0a50*/  LDC.64 R42, c[0x0][0x268] ;  /* 0x00009a00ff2a7b82 */ /* 0x000e640000000a00 */
[----:B------:R-:W-:Y:S01]  /*0a60*/  @!P1 FMUL R24, R24, 16777216 ;  /* 0x4b80000018189820 */ /* 0x000fe20000400000 */
[----:B------:R-:W-:-:S03]  /*0a70*/  FADD R39, -R39, R35 ;  /* 0x0000002327277221 */ /* 0x000fc60000000100 */
[----:B0-----:R-:W-:-:S04]  /*0a80*/  FMUL R26, R25, R24 ;  /* 0x00000018191a7220 */ /* 0x001fc80000400000 */
[----:B------:R-:W-:Y:S02]  /*0a90*/  FMUL R28, R26, R39 ;  /* 0x000000271a1c7220 */ /* 0x000fe40000400000 */
[----:B------:R-:W0:Y:S01]  /*0aa0*/  LDC.64 R38, c[0x0][0x270] ;  /* 0x00009c00ff267b82 */ /* 0x000e220000000a00 */
[----:B---3--:R-:W-:-:S04]  /*0ab0*/  FADD R49, R49, 9.9999997473787516356e-06 ;  /* 0x3727c5ac31317421 */ /* 0x008fc80000000000 */
[----:B------:R-:W3:Y:S01]  /*0ac0*/  MUFU.SQRT R26, R49 ;  /* 0x00000031001a7308 */ /* 0x000ee20000002000 */
[----:B------:R-:W-:Y:S01]  /*0ad0*/  FADD R50, R50, 9.9999997473787516356e-06 ;  /* 0x3727c5ac32327421 */ /* 0x000fe20000000000 */
[----:B------:R-:W-:-:S06]  /*0ae0*/  FADD R48, R48, 9.9999997473787516356e-06 ;  /* 0x3727c5ac30307421 */ /* 0x000fcc0000000000 */
[----:B------:R-:W4:Y:S01]  /*0af0*/  MUFU.SQRT R50, R50 ;  /* 0x0000003200327308 */ /* 0x000f220000002000 */
[----:B------:R-:W-:-:S07]  /*0b00*/  FADD R51, R51, 9.9999997473787516356e-06 ;  /* 0x3727c5ac33337421 */ /* 0x000fce0000000000 */
[----:B------:R-:W0:Y:S01]  /*0b10*/  MUFU.SQRT R24, R48 ;  /* 0x0000003000187308 */ /* 0x000e220000002000 */
[C---:B---3--:R-:W-:Y:S02]  /*0b20*/  FSETP.GT.AND P6, PT, R26.reuse, 8.50705917302346158658e+37, PT ;  /* 0x7e8000001a00780b */ /* 0x048fe40003fc4000 */
[----:B------:R-:W-:-:S05]  /*0b30*/  FSETP.GEU.AND P3, PT, R26, 1.175494350822287508e-38, PT ;  /* 0x008000001a00780b */ /* 0x000fca0003f6e000 */
[----:B------:R-:W3:Y:S01]  /*0b40*/  MUFU.SQRT R27, R51 ;  /* 0x00000033001b7308 */ /* 0x000ee20000002000 */
[C---:B----4-:R-:W-:Y:S02]  /*0b50*/  FSETP.GT.AND P2, PT, R50.reuse, 8.50705917302346158658e+37, PT ;  /* 0x7e8000003200780b */ /* 0x050fe40003f44000 */
[----:B------:R-:W-:-:S03]  /*0b60*/  FSETP.GEU.AND P1, PT, R50, 1.175494350822287508e-38, PT ;  /* 0x008000003200780b */ /* 0x000fc60003f2e000 */
[----:B------:R-:W-:Y:S01]  /*0b70*/  @P6 FMUL R26, R26, 0.25 ;  /* 0x3e8000001a1a6820 */ /* 0x000fe20000400000 */
[C---:B0-----:R-:W-:Y:S02]  /*0b80*/  FSETP.GT.AND P5, PT, R24.reuse, 8.50705917302346158658e+37, PT ;  /* 0x7e8000001800780b */ /* 0x041fe40003fa4000 */
[----:B------:R-:W-:Y:S01]  /*0b90*/  FSETP.GEU.AND P4, PT, R24, 1.175494350822287508e-38, PT ;  /* 0x008000001800780b */ /* 0x000fe20003f8e000 */
[----:B------:R-:W-:Y:S01]  /*0ba0*/  @!P3 FMUL R26, R26, 16777216 ;  /* 0x4b8000001a1ab820 */ /* 0x000fe20000400000 */
[----:B------:R-:W-:-:S03]  /*0bb0*/  FFMA R47, R47, R28, R31 ;  /* 0x0000001c2f2f7223 */ /* 0x000fc6000000001f */
[----:B------:R-:W-:Y:S01]  /*0bc0*/  @P2 FMUL R50, R50, 0.25 ;  /* 0x3e80000032322820 */ /* 0x000fe20000400000 */
[C---:B---3--:R-:W-:Y:S01]  /*0bd0*/  FSETP.GT.AND P0, PT, R27.reuse, 8.50705917302346158658e+37, PT ;  /* 0x7e8000001b00780b */ /* 0x048fe20003f04000 */
[----:B------:R-:W0:Y:S01]  /*0be0*/  MUFU.RCP R26, R26 ;  /* 0x0000001a001a7308 */ /* 0x000e220000001000 */
[----:B------:R-:W-:Y:S01]  /*0bf0*/  FSEL R28, R2, 1, P5 ;  /* 0x3f800000021c7808 */ /* 0x000fe20002800000 */
[----:B------:R-:W-:Y:S02]  /*0c00*/  @!P1 FMUL R50, R50, 16777216 ;  /* 0x4b80000032329820 */ /* 0x000fe40000400000 */
[----:B------:R-:W-:Y:S01]  /*0c10*/  @P5 FMUL R24, R24, 0.25 ;  /* 0x3e80000018185820 */ /* 0x000fe20000400000 */
[----:B------:R-:W-:Y:S02]  /*0c20*/  FSETP.GEU.AND P5, PT, R27, 1.175494350822287508e-38, PT ;  /* 0x008000001b00780b */ /* 0x000fe40003fae000 */
[----:B------:R-:W-:Y:S01]  /*0c30*/  FSEL R29, R2, 1, P6 ;  /* 0x3f800000021d7808 */ /* 0x000fe20003000000 */
[----:B------:R-:W-:Y:S01]  /*0c40*/  @!P4 FMUL R24, R24, 16777216 ;  /* 0x4b8000001818c820 */ /* 0x000fe20000400000 */
[----:B------:R-:W3:Y:S03]  /*0c50*/  MUFU.RCP R50, R50 ;  /* 0x0000003200327308 */ /* 0x000ee60000001000 */
[----:B------:R-:W-:Y:S01]  /*0c60*/  @!P3 FMUL R29, R29, 16777216 ;  /* 0x4b8000001d1db820 */ /* 0x000fe20000400000 */
[----:B------:R-:W-:-:S04]  /*0c70*/  @P0 FMUL R27, R27, 0.25 ;  /* 0x3e8000001b1b0820 */ /* 0x000fc80000400000 */
[----:B------:R3:W4:Y:S01]  /*0c80*/  MUFU.RCP R25, R24 ;  /* 0x0000001800197308 */ /* 0x0007220000001000 */
[----:B0-----:R-:W-:Y:S01]  /*0c90*/  FMUL R26, R26, R29 ;  /* 0x0000001d1a1a7220 */ /* 0x001fe20000400000 */
[----:B------:R-:W-:Y:S01]  /*0ca0*/  FSEL R29, R2, 1, P2 ;  /* 0x3f800000021d7808 */ /* 0x000fe20001000000 */
[----:B------:R-:W-:Y:S01]  /*0cb0*/  @!P5 FMUL R27, R27, 16777216 ;  /* 0x4b8000001b1bd820 */ /* 0x000fe20000400000 */
[----:B------:R-:W-:-:S03]  /*0cc0*/  @!P4 FMUL R28, R28, 16777216 ;  /* 0x4b8000001c1cc820 */ /* 0x000fc60000400000 */
[----:B------:R-:W-:Y:S01]  /*0cd0*/  @!P1 FMUL R29, R29, 16777216 ;  /* 0x4b8000001d1d9820 */ /* 0x000fe20000400000 */
[----:B------:R-:W0:Y:S03]  /*0ce0*/  MUFU.RCP R36, R27 ;  /* 0x0000001b00247308 */ /* 0x000e260000001000 */
[----:B---3--:R-:W-:Y:S01]  /*0cf0*/  FMUL R24, R50, R29 ;  /* 0x0000001d32187220 */ /* 0x008fe20000400000 */
[----:B------:R-:W-:Y:S01]  /*0d00*/  FSEL R29, R2, 1, P0 ;  /* 0x3f800000021d7808 */ /* 0x000fe20000000000 */
[----:B----4-:R-:W-:Y:S01]  /*0d10*/  FMUL R25, R25, R28 ;  /* 0x0000001c19197220 */ /* 0x010fe20000400000 */
[----:B------:R-:W-:-:S04]  /*0d20*/  IMAD.WIDE R30, R52, 0x4, R38 ;  /* 0x00000004341e7825 */ /* 0x000fc800078e0226 */
[----:B------:R-:W-:-:S04]  /*0d30*/  @!P5 FMUL R29, R29, 16777216 ;  /* 0x4b8000001d1dd820 */ /* 0x000fc80000400000 */
[----:B0-----:R-:W-:Y:S02]  /*0d40*/  FMUL R36, R36, R29 ;  /* 0x0000001d24247220 */ /* 0x001fe40000400000 */
[----:B------:R-:W3:Y:S01]  /*0d50*/  LDG.E.EL.128 R28, desc[UR4][R30.64] ;  /* 0x000000041e1c7981 */ /* 0x000ee2000c2e1d00 */
[----:B--2---:R-:W-:Y:S01]  /*0d60*/  FADD R8, R8, R12 ;  /* 0x0000000c08087221 */ /* 0x004fe20000000000 */
[----:B------:R-:W-:-:S03]  /*0d70*/  FADD R9, R9, R13 ;  /* 0x0000000d09097221 */ /* 0x000fc60000000000 */
[----:B-----5:R-:W-:Y:S01]  /*0d80*/  FADD R16, -R16, R8 ;  /* 0x0000000810107221 */ /* 0x020fe20000000100 */
[----:B------:R-:W-:Y:S01]  /*0d90*/  FADD R17, -R17, R9 ;  /* 0x0000000911117221 */ /* 0x000fe20000000100 */
[----:B------:R-:W-:Y:S02]  /*0da0*/  FADD R10, R10, R14 ;  /* 0x0000000e0a0a7221 */ /* 0x000fe40000000000 */
[----:B------:R-:W-:Y:S01]  /*0db0*/  FMUL R13, R16, R25 ;  /* 0x00000019100d7220 */ /* 0x000fe20000400000 */
[----:B------:R-:W-:Y:S01]  /*0dc0*/  FMUL R16, R17, R26 ;  /* 0x0000001a11107220 */ /* 0x000fe20000400000 */
[----:B-1----:R-:W-:-:S04]  /*0dd0*/  IMAD.WIDE R26, R52, 0x4, R42 ;  /* 0x00000004341a7825 */ /* 0x002fc800078e022a */
[----:B------:R-:W-:-:S04]  /*0de0*/  FADD R17, -R18, R10 ;  /* 0x0000000a12117221 */ /* 0x000fc80000000100 */
[----:B------:R-:W-:Y:S02]  /*0df0*/  FMUL R17, R17, R24 ;  /* 0x0000001811117220 */ /* 0x000fe40000400000 */
[----:B------:R-:W3:Y:S01]  /*0e00*/  LDG.E.EL.128 R24, desc[UR4][R26.64] ;  /* 0x000000041a187981 */ /* 0x000ee2000c2e1d00 */
[----:B------:R-:W-:Y:S01]  /*0e10*/  FADD R11, R11, R15 ;  /* 0x0000000f0b0b7221 */ /* 0x000fe20000000000 */
[----:B------:R-:W-:-:S04]  /*0e20*/  IMAD.WIDE R14, R3, 0x4, R58 ;  /* 0x00000004030e7825 */ /* 0x000fc800078e023a */
[----:B------:R-:W-:Y:S01]  /*0e30*/  FADD R19, -R19, R11 ;  /* 0x0000000b13137221 */ /* 0x000fe20000000100 */
[----:B---3--:R-:W-:Y:S02]  /*0e40*/  FFMA R48, R24, R13, R28 ;  /* 0x0000000d18307223 */ /* 0x008fe4000000001c */
[----:B------:R-:W2:Y:S01]  /*0e50*/  LDG.E.EL.128 R12, desc[UR4][R14.64] ;  /* 0x000000040e0c7981 */ /* 0x000ea2000c2e1d00 */
[----:B------:R-:W-:Y:S01]  /*0e60*/  FFMA R49, R25, R16, R29 ;  /* 0x0000001019317223 */ /* 0x000fe2000000001d */
[----:B------:R-:W-:Y:S01]  /*0e70*/  FMUL R16, R19, R36 ;  /* 0x0000002413107220 */ /* 0x000fe20000400000 */
[----:B------:R-:W-:-:S04]  /*0e80*/  IMAD.WIDE R18, R3, 0x4, R60 ;  /* 0x0000000403127825 */ /* 0x000fc800078e023c */
[----:B------:R-:W-:Y:S01]  /*0e90*/  FFMA R50, R26, R17, R30 ;  /* 0x000000111a327223 */ /* 0x000fe2000000001e */
[----:B------:R-:W-:-:S04]  /*0ea0*/  IMAD.WIDE R24, R3, 0x4, R40 ;  /* 0x0000000403187825 */ /* 0x000fc800078e0228 */
[C---:B------:R-:W-:Y:S02]  /*0eb0*/  IMAD.WIDE R36, R3.reuse, 0x4, R42 ;  /* 0x0000000403247825 */ /* 0x040fe400078e022a */
[----:B------:R-:W3:Y:S02]  /*0ec0*/  LDG.E.128 R40, desc[UR4][R56.64+0x800] ;  /* 0x0008000438287981 */ /* 0x000ee4000c1e1d00 */
[----:B------:R-:W-:-:S04]  /*0ed0*/  IMAD.WIDE R28, R3, 0x4, R38 ;  /* 0x00000004031c7825 */ /* 0x000fc800078e0226 */
[----:B------:R-:W-:Y:S01]  /*0ee0*/  FFMA R3, R27, R16, R31 ;  /* 0x000000101b037223 */ /* 0x000fe2000000001f */
[----:B------:R-:W4:Y:S04]  /*0ef0*/  LDG.E.EL.128 R36, desc[UR4][R36.64] ;  /* 0x0000000424247981 */ /* 0x000f28000c2e1d00 */
[----:B------:R-:W3:Y:S04]  /*0f00*/  LDG.E.EL.128 R16, desc[UR4][R18.64] ;  /* 0x0000000412107981 */ /* 0x000ee8000c2e1d00 */
[----:B------:R-:W5:Y:S04]  /*0f10*/  LDG.E.EL.128 R24, desc[UR4][R24.64] ;  /* 0x0000000418187981 */ /* 0x000f68000c2e1d00 */
[----:B------:R-:W4:Y:S04]  /*0f20*/  LDG.E.EL.128 R28, desc[UR4][R28.64] ;  /* 0x000000041c1c7981 */ /* 0x000f28000c2e1d00 */
[----:B------:R0:W-:Y:S01]  /*0f30*/  STG.E.128 desc[UR4][R56.64], R8 ;  /* 0x0000000838007986 */ /* 0x0001e2000c101d04 */
[----:B--2---:R-:W-:-:S04]  /*0f40*/  FADD R52, R12, 9.9999997473787516356e-06 ;  /* 0x3727c5ac0c347421 */ /* 0x004fc80000000000 */
[----:B------:R-:W1:Y:S01]  /*0f50*/  MUFU.SQRT R51, R52 ;  /* 0x0000003400337308 */ /* 0x000e620000002000 */
[----:B------:R-:W-:Y:S01]  /*0f60*/  FADD R53, R13, 9.9999997473787516356e-06 ;  /* 0x3727c5ac0d357421 */ /* 0x000fe20000000000 */
[C---:B-1----:R-:W-:Y:S02]  /*0f70*/  FSETP.GT.AND P0, PT, R51.reuse, 8.50705917302346158658e+37, PT ;  /* 0x7e8000003300780b */ /* 0x042fe40003f04000 */
[----:B------:R-:W-:-:S04]  /*0f80*/  FSETP.GEU.AND P2, PT, R51, 1.175494350822287508e-38, PT ;  /* 0x008000003300780b */ /* 0x000fc80003f4e000 */
[----:B------:R-:W1:Y:S01]  /*0f90*/  MUFU.SQRT R13, R53 ;  /* 0x00000035000d7308 */ /* 0x000e620000002000 */
[----:B------:R-:W-:-:S06]  /*0fa0*/  FADD R14, R14, 9.9999997473787516356e-06 ;  /* 0x3727c5ac0e0e7421 */ /* 0x000fcc0000000000 */
[----:B------:R-:W-:-:S04]  /*0fb0*/  @P0 FMUL R51, R51, 0.25 ;  /* 0x3e80000033330820 */ /* 0x000fc80000400000 */
[----:B------:R-:W-:-:S04]  /*0fc0*/  @!P2 FMUL R51, R51, 16777216 ;  /* 0x4b8000003333a820 */ /* 0x000fc80000400000 */
[----:B0-----:R-:W0:Y:S01]  /*0fd0*/  MUFU.RCP R8, R51 ;  /* 0x0000003300087308 */ /* 0x001e220000001000 */
[----:B------:R-:W-:-:S07]  /*0fe0*/  FSEL R11, R2, 1, P0 ;  /* 0x3f800000020b7808 */ /* 0x000fce0000000000 */
[----:B------:R-:W2:Y:S01]  /*0ff0*/  MUFU.SQRT R12, R14 ;  /* 0x0000000e000c7308 */ /* 0x000ea20000002000 */
[----:B------:R-:W-:Y:S01]  /*1000*/  @!P2 FMUL R11, R11, 16777216 ;  /* 0x4b8000000b0ba820 */ /* 0x000fe20000400000 */
[----:B-1----:R-:W-:Y:S01]  /*1010*/  FSETP.GT.AND P1, PT, R13, 8.50705917302346158658e+37, PT ;  /* 0x7e8000000d00780b */ /* 0x002fe20003f24000 */
[----:B------:R-:W-:Y:S01]  /*1020*/  FADD R15, R15, 9.9999997473787516356e-06 ;  /* 0x3727c5ac0f0f7421 */ /* 0x000fe20000000000 */
[----:B------:R-:W-:Y:S01]  /*1030*/  FSETP.GEU.AND P4, PT, R13, 1.175494350822287508e-38, PT ;  /* 0x008000000d00780b */ /* 0x000fe20003f8e000 */
[----:B0-----:R-:W-:-:S03]  /*1040*/  FMUL R8, R8, R11 ;  /* 0x0000000b08087220 */ /* 0x001fc60000400000 */
[----:B------:R-:W0:Y:S01]  /*1050*/  MUFU.SQRT R11, R15 ;  /* 0x0000000f000b7308 */ /* 0x000e220000002000 */
[----:B--2---:R-:W-:-:S06]  /*1060*/  FSETP.GT.AND P3, PT, R12, 8.50705917302346158658e+37, PT ;  /* 0x7e8000000c00780b */ /* 0x004fcc0003f64000 */
[----:B------:R-:W-:Y:S01]  /*1070*/  @P1 FMUL R13, R13, 0.25 ;  /* 0x3e8000000d0d1820 */ /* 0x000fe20000400000 */
[----:B------:R-:W-:-:S03]  /*1080*/  FSETP.GEU.AND P0, PT, R12, 1.175494350822287508e-38, PT ;  /* 0x008000000c00780b */ /* 0x000fc60003f0e000 */
[----:B------:R-:W-:Y:S01]  /*1090*/  @!P4 FMUL R13, R13, 16777216 ;  /* 0x4b8000000d0dc820 */ /* 0x000fe20000400000 */
[----:B0-----:R-:W-:-:S03]  /*10a0*/  FSETP.GT.AND P2, PT, R11, 8.50705917302346158658e+37, PT ;  /* 0x7e8000000b00780b */ /* 0x001fc60003f44000 */
[----:B------:R0:W1:Y:S01]  /*10b0*/  MUFU.RCP R9, R13 ;  /* 0x0000000d00097308 */ /* 0x0000620000001000 */
[----:B------:R-:W-:Y:S01]  /*10c0*/  @P3 FMUL R12, R12, 0.25 ;  /* 0x3e8000000c0c3820 */ /* 0x000fe20000400000 */
[----:B0-----:R-:W-:Y:S02]  /*10d0*/  FSEL R13, R2, 1, P3 ;  /* 0x3f800000020d7808 */ /* 0x001fe40001800000 */
[----:B------:R-:W-:Y:S02]  /*10e0*/  FSETP.GEU.AND P3, PT, R11, 1.175494350822287508e-38, PT ;  /* 0x008000000b00780b */ /* 0x000fe40003f6e000 */
[----:B------:R-:W-:-:S04]  /*10f0*/  @!P0 FMUL R12, R12, 16777216 ;  /* 0x4b8000000c0c8820 */ /* 0x000fc80000400000 */
[----:B------:R-:W-:Y:S02]  /*1100*/  @P2 FMUL R11, R11, 0.25 ;  /* 0x3e8000000b0b2820 */ /* 0x000fe40000400000 */
[----:B------:R-:W0:Y:S01]  /*1110*/  MUFU.RCP R12, R12 ;  /* 0x0000000c000c7308 */ /* 0x000e220000001000 */
[----:B------:R-:W-:Y:S02]  /*1120*/  FSEL R10, R2, 1, P1 ;  /* 0x3f800000020a7808 */ /* 0x000fe40000800000 */
[----:B------:R-:W-:Y:S02]  /*1130*/  FSETP.GEU.AND P1, PT, R48, RZ, PT ;  /* 0x000000ff3000720b */ /* 0x000fe40003f2e000 */
[----:B------:R-:W-:Y:S01]  /*1140*/  @!P3 FMUL R11, R11, 16777216 ;  /* 0x4b8000000b0bb820 */ /* 0x000fe20000400000 */
[----:B------:R-:W-:Y:S01]  /*1150*/  @!P4 FMUL R10, R10, 16777216 ;  /* 0x4b8000000a0ac820 */ /* 0x000fe20000400000 */
[----:B------:R-:W-:Y:S01]  /*1160*/  @!P0 FMUL R13, R13, 16777216 ;  /* 0x4b8000000d0d8820 */ /* 0x000fe20000400000 */
[----:B------:R-:W-:-:S02]  /*1170*/  FSEL R15, R48, RZ, P1 ;  /* 0x000000ff300f7208 */ /* 0x000fc40000800000 */
[----:B------:R-:W-:Y:S01]  /*1180*/  FSETP.GEU.AND P1, PT, R49, RZ, PT ;  /* 0x000000ff3100720b */ /* 0x000fe20003f2e000 */
[----:B------:R-:W2:Y:S01]  /*1190*/  MUFU.RCP R11, R11 ;  /* 0x0000000b000b7308 */ /* 0x000ea20000001000 */
[----:B-1----:R-:W-:Y:S01]  /*11a0*/  FMUL R9, R9, R10 ;  /* 0x0000000a09097220 */ /* 0x002fe20000400000 */
[----:B------:R-:W-:Y:S01]  /*11b0*/  FSETP.GEU.AND P4, PT, R50, RZ, PT ;  /* 0x000000ff3200720b */ /* 0x000fe20003f8e000 */
[----:B0-----:R-:W-:Y:S01]  /*11c0*/  FMUL R10, R12, R13 ;  /* 0x0000000d0c0a7220 */ /* 0x001fe20000400000 */
[----:B------:R-:W-:Y:S01]  /*11d0*/  FSEL R12, R49, RZ, P1 ;  /* 0x000000ff310c7208 */ /* 0x000fe20000800000 */
[----:B---3--:R-:W-:Y:S01]  /*11e0*/  FADD R17, R41, R17 ;  /* 0x0000001129117221 */ /* 0x008fe20000000000 */
[----:B------:R-:W-:Y:S02]  /*11f0*/  FSEL R2, R2, 1, P2 ;  /* 0x3f80000002027808 */ /* 0x000fe40001000000 */
[----:B------:R-:W-:Y:S01]  /*1200*/  FSEL R13, R50, RZ, P4 ;  /* 0x000000ff320d7208 */ /* 0x000fe20002000000 */
[----:B------:R-:W-:Y:S01]  /*1210*/  FADD R16, R40, R16 ;  /* 0x0000001028107221 */ /* 0x000fe20000000000 */
[C---:B------:R-:W-:Y:S01]  /*1220*/  FSETP.GEU.AND P1, PT, R21.reuse, -R12, PT ;  /* 0x8000000c1500720b */ /* 0x040fe20003f2e000 */
[----:B------:R-:W-:Y:S01]  /*1230*/  FADD R21, R21, R12 ;  /* 0x0000000c15157221 */ /* 0x000fe20000000000 */
[----:B------:R-:W-:Y:S01]  /*1240*/  @!P3 FMUL R2, R2, 16777216 ;  /* 0x4b8000000202b820 */ /* 0x000fe20000400000 */
[----:B-----5:R-:W-:Y:S01]  /*1250*/  FADD R12, -R25, R17 ;  /* 0x00000011190c7221 */ /* 0x020fe20000000100 */
[----:B------:R-:W-:Y:S01]  /*1260*/  FSETP.GEU.AND P2, PT, R22, -R13, PT ;  /* 0x8000000d1600720b */ /* 0x000fe20003f4e000 */
[----:B------:R-:W-:Y:S01]  /*1270*/  FADD R18, R42, R18 ;  /* 0x000000122a127221 */ /* 0x000fe20000000000 */
[----:B------:R-:W-:Y:S01]  /*1280*/  FADD R19, R43, R19 ;  /* 0x000000132b137221 */ /* 0x000fe20000000000 */
[----:B------:R-:W-:Y:S01]  /*1290*/  FADD R22, R22, R13 ;  /* 0x0000000d16167221 */ /* 0x000fe20000000000 */
[----:B------:R-:W-:Y:S01]  /*12a0*/  FADD R13, -R24, R16 ;  /* 0x00000010180d7221 */ /* 0x000fe20000000100 */
[----:B--2---:R-:W-:Y:S01]  /*12b0*/  FMUL R2, R11, R2 ;  /* 0x000000020b027220 */ /* 0x004fe20000400000 */
[----:B------:R-:W-:Y:S01]  /*12c0*/  FMUL R12, R12, R9 ;  /* 0x000000090c0c7220 */ /* 0x000fe20000400000 */
[----:B------:R-:W-:Y:S01]  /*12d0*/  FADD R11, -R26, R18 ;  /* 0x000000121a0b7221 */ /* 0x000fe20000000100 */
[----:B------:R-:W-:Y:S01]  /*12e0*/  FADD R27, -R27, R19 ;  /* 0x000000131b1b7221 */ /* 0x000fe20000000100 */
[----:B------:R-:W-:Y:S01]  /*12f0*/  FMUL R13, R13, R8 ;  /* 0x000000080d0d7220 */ /* 0x000fe20000400000 */
[----:B----4-:R-:W-:Y:S01]  /*1300*/  FFMA R12, R37, R12, R29 ;  /* 0x0000000c250c7223 */ /* 0x010fe2000000001d */
[----:B------:R-:W0:Y:S01]  /*1310*/  LDC.64 R8, c[0x0][0x220] ;  /* 0x00008800ff087b82 */ /* 0x000e220000000a00 */
[----:B------:R-:W-:Y:S01]  /*1320*/  FMUL R11, R11, R10 ;  /* 0x0000000a0b0b7220 */ /* 0x000fe20000400000 */
[----:B------:R-:W-:Y:S01]  /*1330*/  FMUL R2, R27, R2 ;  /* 0x000000021b027220 */ /* 0x000fe20000400000 */
[----:B------:R-:W-:Y:S01]  /*1340*/  FSETP.GEU.AND P3, PT, R3, RZ, PT ;  /* 0x000000ff0300720b */ /* 0x000fe20003f6e000 */
[----:B------:R-:W-:Y:S01]  /*1350*/  FFMA R13, R36, R13, R28 ;  /* 0x0000000d240d7223 */ /* 0x000fe2000000001c */
[----:B------:R-:W-:Y:S01]  /*1360*/  FFMA R11, R38, R11, R30 ;  /* 0x0000000b260b7223 */ /* 0x000fe2000000001e */
[----:B------:R-:W-:Y:S01]  /*1370*/  FSETP.GEU.AND P5, PT, R12, RZ, PT ;  /* 0x000000ff0c00720b */ /* 0x000fe20003fae000 */
[----:B------:R-:W-:Y:S01]  /*1380*/  FFMA R2, R39, R2, R31 ;  /* 0x0000000227027223 */ /* 0x000fe2000000001f */
[----:B------:R-:W-:-:S02]  /*1390*/  FSEL R10, R3, RZ, P3 ;  /* 0x000000ff030a7208 */ /* 0x000fc40001800000 */
[----:B------:R-:W-:Y:S02]  /*13a0*/  FSEL R12, R12, RZ, P5 ;  /* 0x000000ff0c0c7208 */ /* 0x000fe40002800000 */
[----:B------:R-:W-:Y:S02]  /*13b0*/  FSETP.GEU.AND P3, PT, R13, RZ, PT ;  /* 0x000000ff0d00720b */ /* 0x000fe40003f6e000 */
[----:B------:R-:W-:Y:S02]  /*13c0*/  FSETP.GEU.AND P6, PT, R11, RZ, PT ;  /* 0x000000ff0b00720b */ /* 0x000fe40003fce000 */
[----:B------:R-:W-:Y:S02]  /*13d0*/  FSETP.GEU.AND P5, PT, R2, RZ, PT ;  /* 0x000000ff0200720b */ /* 0x000fe40003fae000 */
[C---:B------:R-:W-:Y:S01]  /*13e0*/  FSETP.GEU.AND P0, PT, R20.reuse, -R15, PT ;  /* 0x8000000f1400720b */ /* 0x040fe20003f0e000 */
[----:B------:R-:W-:Y:S01]  /*13f0*/  FADD R20, R20, R15 ;  /* 0x0000000f14147221 */ /* 0x000fe20000000000 */
[----:B------:R-:W-:-:S02]  /*1400*/  FSEL R13, R13, RZ, P3 ;  /* 0x000000ff0d0d7208 */ /* 0x000fc40001800000 */
[----:B------:R-:W-:Y:S02]  /*1410*/  FSEL R11, R11, RZ, P6 ;  /* 0x000000ff0b0b7208 */ /* 0x000fe40003000000 */
[----:B------:R-:W-:Y:S02]  /*1420*/  FSEL R2, R2, RZ, P5 ;  /* 0x000000ff02027208 */ /* 0x000fe40002800000 */
[----:B------:R-:W-:Y:S02]  /*1430*/  FSEL R20, R20, RZ, P0 ;  /* 0x000000ff14147208 */ /* 0x000fe40000000000 */
[C---:B------:R-:W-:Y:S01]  /*1440*/  FSETP.GEU.AND P4, PT, R23.reuse, -R10, PT ;  /* 0x8000000a1700720b */ /* 0x040fe20003f8e000 */
[----:B------:R-:W-:Y:S01]  /*1450*/  FADD R23, R23, R10 ;  /* 0x0000000a17177221 */ /* 0x000fe20000000000 */
        /* <DEDUP_REMOVED lines=8> */
[----:B0-----:R-:W-:Y:S01]  /*14e0*/  IMAD.WIDE R8, R0, 0x4, R8 ;  /* 0x0000000400087825 */ /* 0x001fe200078e0208 */
[----:B------:R-:W-:-:S02]  /*14f0*/  FSEL R21, R21, RZ, P1 ;  /* 0x000000ff15157208 */ /* 0x000fc40000800000 */
[----:B------:R-:W-:Y:S02]  /*1500*/  FSEL R22, R22, RZ, P2 ;  /* 0x000000ff16167208 */ /* 0x000fe40001000000 */
[----:B------:R-:W-:Y:S02]  /*1510*/  FSEL R23, R23, RZ, P4 ;  /* 0x000000ff17177208 */ /* 0x000fe40002000000 */
[----:B------:R-:W-:Y:S02]  /*1520*/  FSEL R24, R13, RZ, P3 ;  /* 0x000000ff0d187208 */ /* 0x000fe40001800000 */
[----:B------:R-:W-:Y:S02]  /*1530*/  FSEL R25, R12, RZ, P6 ;  /* 0x000000ff0c197208 */ /* 0x000fe40003000000 */
[----:B------:R-:W-:Y:S02]  /*1540*/  FSEL R26, R11, RZ, P0 ;  /* 0x000000ff0b1a7208 */ /* 0x000fe40000000000 */
[----:B------:R-:W-:Y:S01]  /*1550*/  FSEL R27, R2, RZ, P5 ;  /* 0x000000ff021b7208 */ /* 0x000fe20002800000 */
[----:B------:R-:W-:Y:S04]  /*1560*/  STG.E.128 desc[UR4][R56.64+0x800], R16 ;  /* 0x0008001038007986 */ /* 0x000fe8000c101d04 */
[----:B------:R-:W-:Y:S04]  /*1570*/  STG.E.128 desc[UR4][R54.64], R4 ;  /* 0x0000000436007986 */ /* 0x000fe8000c101d04 */
[----:B------:R-:W-:Y:S04]  /*1580*/  STG.E.128 desc[UR4][R54.64+0x800], R32 ;  /* 0x0008002036007986 */ /* 0x000fe8000c101d04 */
[----:B------:R-:W-:Y:S04]  /*1590*/  STG.E.128 desc[UR4][R8.64], R20 ;  /* 0x0000001408007986 */ /* 0x000fe8000c101d04 */
[----:B------:R-:W-:Y:S01]  /*15a0*/  STG.E.128 desc[UR4][R8.64+0x800], R24 ;  /* 0x0008001808007986 */ /* 0x000fe2000c101d04 */
[----:B------:R-:W-:Y:S05]  /*15b0*/  EXIT ;  /* 0x000000000000794d */ /* 0x000fea0003800000 */
.L_x_0:
[----:B------:R-:W-:-:S00]  /*15c0*/  BRA `(.L_x_0) ;  /* 0xfffffffc00fc7947 */ /* 0x000fc0000383ffff */
[----:B------:R-:W-:-:S00]  /*15d0*/  NOP ;  /* 0x0000000000007918 */ /* 0x000fc00000000000 */
        /* <DEDUP_REMOVED lines=10> */
.L_x_1:


//--------------------- .nv.global.init           --------------------------
	.section	.nv.global.init,"aw",@progbits
.nv.global.init:
	.type		_$_str,@object
	.size		_$_str,(_$_str_$_2 - _$_str)
_$_str:
        /*0000*/ 	.byte	0x5f, 0x5f, 0x43, 0x55, 0x44, 0x41, 0x5f, 0x46, 0x54, 0x5a, 0x00
	.type		_$_str_$_2,@object
	.size		_$_str_$_2,(.L_1 - _$_str_$_2)
_$_str_$_2:
        /*000b*/ 	.byte	0x5f, 0x5f, 0x43, 0x55, 0x44, 0x41, 0x5f, 0x50, 0x52, 0x45, 0x43, 0x5f, 0x53, 0x51, 0x52, 0x54
        /*001b*/ 	.byte	0x00
.L_1:


//--------------------- .nv.constant0.triton_poi_fused__native_batch_norm_legit_no_training_add_convolution_relu_10 --------------------------
	.section	.nv.constant0.triton_poi_fused__native_batch_norm_legit_no_training_add_convolution_relu_10,"a",@progbits
	.sectionflags	@""
	.align	4
.nv.constant0.triton_poi_fused__native_batch_norm_legit_no_training_add_convolution_relu_10:
	.zero		636
